//
// Generated by NVIDIA NVVM Compiler
//
// Compiler Build ID: CL-36424714
// Cuda compilation tools, release 13.0, V13.0.88
// Based on NVVM 20.0.0
//

.version 9.0
.target sm_100
.address_size 64

	// .globl	_Z10copyKernelPiS_i

.visible .entry _Z10copyKernelPiS_i(
	.param .u64 .ptr .align 1 _Z10copyKernelPiS_i_param_0,
	.param .u64 .ptr .align 1 _Z10copyKernelPiS_i_param_1,
	.param .u32 _Z10copyKernelPiS_i_param_2
)
{
	.reg .pred 	%p<2>;
	.reg .b32 	%r<7>;
	.reg .b64 	%rd<8>;

	ld.param.u64 	%rd1, [_Z10copyKernelPiS_i_param_0];
	ld.param.u64 	%rd2, [_Z10copyKernelPiS_i_param_1];
	ld.param.u32 	%r2, [_Z10copyKernelPiS_i_param_2];
	mov.u32 	%r3, %tid.x;
	mov.u32 	%r4, %ctaid.x;
	mov.u32 	%r5, %ntid.x;
	mad.lo.s32 	%r1, %r4, %r5, %r3;
	setp.ge.s32 	%p1, %r1, %r2;
	@%p1 bra 	$L__BB0_2;
	cvta.to.global.u64 	%rd3, %rd1;
	cvta.to.global.u64 	%rd4, %rd2;
	mul.wide.s32 	%rd5, %r1, 4;
	add.s64 	%rd6, %rd3, %rd5;
	ld.global.u32 	%r6, [%rd6];
	add.s64 	%rd7, %rd4, %rd5;
	st.global.u32 	[%rd7], %r6;
$L__BB0_2:
	ret;

}
	// .globl	_Z14zeroCopyKernelPiS_i
.visible .entry _Z14zeroCopyKernelPiS_i(
	.param .u64 .ptr .align 1 _Z14zeroCopyKernelPiS_i_param_0,
	.param .u64 .ptr .align 1 _Z14zeroCopyKernelPiS_i_param_1,
	.param .u32 _Z14zeroCopyKernelPiS_i_param_2
)
{
	.reg .pred 	%p<2>;
	.reg .b32 	%r<7>;
	.reg .b64 	%rd<8>;

	ld.param.u64 	%rd1, [_Z14zeroCopyKernelPiS_i_param_0];
	ld.param.u64 	%rd2, [_Z14zeroCopyKernelPiS_i_param_1];
	ld.param.u32 	%r2, [_Z14zeroCopyKernelPiS_i_param_2];
	mov.u32 	%r3, %tid.x;
	mov.u32 	%r4, %ctaid.x;
	mov.u32 	%r5, %ntid.x;
	mad.lo.s32 	%r1, %r4, %r5, %r3;
	setp.ge.s32 	%p1, %r1, %r2;
	@%p1 bra 	$L__BB1_2;
	cvta.to.global.u64 	%rd3, %rd1;
	cvta.to.global.u64 	%rd4, %rd2;
	mul.wide.s32 	%rd5, %r1, 4;
	add.s64 	%rd6, %rd3, %rd5;
	ld.global.u32 	%r6, [%rd6];
	add.s64 	%rd7, %rd4, %rd5;
	st.global.u32 	[%rd7], %r6;
$L__BB1_2:
	ret;

}


// ===== COMPILED SASS (sm_100) =====

	.target	sm_100

	.elftype	@"ET_EXEC"


//--------------------- .note.nv.tkinfo           --------------------------
	.section	.note.nv.tkinfo,"",@"SHT_NOTE"
	.sectionflags	@"SHF_NOTE_NV_TKINFO"
	.tkinfo
        /*0018*/ 	.word	0x00000002
        /*0030*/ 	.string	""
        /*0030*/ 	.string	"ptxas"
        /*0030*/ 	.string	"Cuda compilation tools, release 13.0, V13.0.88"
        /*0030*/ 	.string	"Build cuda_13.0.r13.0/compiler.36424714_0"
        /*0030*/ 	.string	"-arch sm_100 -m 64 "



//--------------------- .note.nv.cuinfo           --------------------------
	.section	.note.nv.cuinfo,"",@"SHT_NOTE"
	.sectionflags	@"SHF_NOTE_NV_CUINFO"
        /*0018*/ 	.short	0x0002
        /*001a*/ 	.short	0x0064
        /*001c*/ 	.short	0x0082
	.zero		2


//--------------------- .nv.info                  --------------------------
	.section	.nv.info,"",@"SHT_CUDA_INFO"
	.align	4


	//----- nvinfo : EIATTR_REGCOUNT
	.align		4
        /*0000*/ 	.byte	0x04, 0x2f
        /*0002*/ 	.short	(.L_1 - .L_0)
	.align		4
.L_0:
        /*0004*/ 	.word	index@(_Z10copyKernelPiS_i)
        /*0008*/ 	.word	0x0000000a


	//----- nvinfo : EIATTR_FRAME_SIZE
	.align		4
.L_1:
        /*000c*/ 	.byte	0x04, 0x11
        /*000e*/ 	.short	(.L_3 - .L_2)
	.align		4
.L_2:
        /*0010*/ 	.word	index@(_Z10copyKernelPiS_i)
        /*0014*/ 	.word	0x00000000


	//----- nvinfo : EIATTR_REGCOUNT
	.align		4
.L_3:
        /*0018*/ 	.byte	0x04, 0x2f
        /*001a*/ 	.short	(.L_5 - .L_4)
	.align		4
.L_4:
        /*001c*/ 	.word	index@(_Z14zeroCopyKernelPiS_i)
        /*0020*/ 	.word	0x0000000a


	//----- nvinfo : EIATTR_FRAME_SIZE
	.align		4
.L_5:
        /*0024*/ 	.byte	0x04, 0x11
        /*0026*/ 	.short	(.L_7 - .L_6)
	.align		4
.L_6:
        /*0028*/ 	.word	index@(_Z14zeroCopyKernelPiS_i)
        /*002c*/ 	.word	0x00000000


	//----- nvinfo : EIATTR_MIN_STACK_SIZE
	.align		4
.L_7:
        /*0030*/ 	.byte	0x04, 0x12
        /*0032*/ 	.short	(.L_9 - .L_8)
	.align		4
.L_8:
        /*0034*/ 	.word	index@(_Z14zeroCopyKernelPiS_i)
        /*0038*/ 	.word	0x00000000


	//----- nvinfo : EIATTR_MIN_STACK_SIZE
	.align		4
.L_9:
        /*003c*/ 	.byte	0x04, 0x12
        /*003e*/ 	.short	(.L_11 - .L_10)
	.align		4
.L_10:
        /*0040*/ 	.word	index@(_Z10copyKernelPiS_i)
        /*0044*/ 	.word	0x00000000
.L_11:


//--------------------- .nv.compat                --------------------------
	.section	.nv.compat,"",@"SHT_CUDA_COMPAT_INFO"
	.align	4
        /*0000*/ 	.byte	0x02, 0x09, 0x00, 0x00, 0x02, 0x02, 0x01, 0x00, 0x02, 0x05, 0x05, 0x00, 0x03, 0x07, 0x01, 0x01
        /*0010*/ 	.byte	0x02, 0x03, 0x00, 0x00, 0x02, 0x06, 0x01, 0x00, 0x04, 0x0b, 0x08, 0x00, 0x09, 0x00, 0x00, 0x00
        /*0020*/ 	.byte	0x00, 0x00, 0x00, 0x00


//--------------------- .nv.info._Z14zeroCopyKernelPiS_i --------------------------
	.section	.nv.info._Z14zeroCopyKernelPiS_i,"",@"SHT_CUDA_INFO"
	.sectionflags	@""
	.align	4


	//----- nvinfo : EIATTR_CUDA_API_VERSION
	.align		4
        /*0000*/ 	.byte	0x04, 0x37
        /*0002*/ 	.short	(.L_13 - .L_12)
.L_12:
        /*0004*/ 	.word	0x00000082


	//----- nvinfo : EIATTR_KPARAM_INFO
	.align		4
.L_13:
        /*0008*/ 	.byte	0x04, 0x17
        /*000a*/ 	.short	(.L_15 - .L_14)
.L_14:
        /*000c*/ 	.word	0x00000000
        /*0010*/ 	.short	0x0002
        /*0012*/ 	.short	0x0010
        /*0014*/ 	.byte	0x00, 0xf0, 0x11, 0x00


	//----- nvinfo : EIATTR_KPARAM_INFO
	.align		4
.L_15:
        /*0018*/ 	.byte	0x04, 0x17
        /*001a*/ 	.short	(.L_17 - .L_16)
.L_16:
        /*001c*/ 	.word	0x00000000
        /*0020*/ 	.short	0x0001
        /*0022*/ 	.short	0x0008
        /*0024*/ 	.byte	0x00, 0xf5, 0x21, 0x00


	//----- nvinfo : EIATTR_KPARAM_INFO
	.align		4
.L_17:
        /*0028*/ 	.byte	0x04, 0x17
        /*002a*/ 	.short	(.L_19 - .L_18)
.L_18:
        /*002c*/ 	.word	0x00000000
        /*0030*/ 	.short	0x0000
        /*0032*/ 	.short	0x0000
        /*0034*/ 	.byte	0x00, 0xf5, 0x21, 0x00


	//----- nvinfo : EIATTR_SPARSE_MMA_MASK
	.align		4
.L_19:
        /*0038*/ 	.byte	0x03, 0x50
        /*003a*/ 	.short	0x0000


	//----- nvinfo : EIATTR_MAXREG_COUNT
	.align		4
        /*003c*/ 	.byte	0x03, 0x1b
        /*003e*/ 	.short	0x00ff


	//----- nvinfo : EIATTR_MERCURY_ISA_VERSION
	.align		4
        /*0040*/ 	.byte	0x03, 0x5f
        /*0042*/ 	.short	0x0101


	//----- nvinfo : EIATTR_VRC_CTA_INIT_COUNT
	.align		4
        /*0044*/ 	.byte	0x02, 0x4a
	.zero		1
	.zero		1


	//----- nvinfo : EIATTR_EXIT_INSTR_OFFSETS
	.align		4
        /*0048*/ 	.byte	0x04, 0x1c
        /*004a*/ 	.short	(.L_21 - .L_20)


	//   ....[0]....
.L_20:
        /*004c*/ 	.word	0x00000070


	//   ....[1]....
        /*0050*/ 	.word	0x000000f0


	//----- nvinfo : EIATTR_CBANK_PARAM_SIZE
	.align		4
.L_21:
        /*0054*/ 	.byte	0x03, 0x19
        /*0056*/ 	.short	0x0014


	//----- nvinfo : EIATTR_PARAM_CBANK
	.align		4
        /*0058*/ 	.byte	0x04, 0x0a
        /*005a*/ 	.short	(.L_23 - .L_22)
	.align		4
.L_22:
        /*005c*/ 	.word	index@(.nv.constant0._Z14zeroCopyKernelPiS_i)
        /*0060*/ 	.short	0x0380
        /*0062*/ 	.short	0x0014


	//----- nvinfo : EIATTR_SW_WAR
	.align		4
.L_23:
        /*0064*/ 	.byte	0x04, 0x36
        /*0066*/ 	.short	(.L_25 - .L_24)
.L_24:
        /*0068*/ 	.word	0x00000008
.L_25:


//--------------------- .nv.info._Z10copyKernelPiS_i --------------------------
	.section	.nv.info._Z10copyKernelPiS_i,"",@"SHT_CUDA_INFO"
	.sectionflags	@""
	.align	4


	//----- nvinfo : EIATTR_CUDA_API_VERSION
	.align		4
        /*0000*/ 	.byte	0x04, 0x37
        /*0002*/ 	.short	(.L_27 - .L_26)
.L_26:
        /*0004*/ 	.word	0x00000082


	//----- nvinfo : EIATTR_KPARAM_INFO
	.align		4
.L_27:
        /*0008*/ 	.byte	0x04, 0x17
        /*000a*/ 	.short	(.L_29 - .L_28)
.L_28:
        /*000c*/ 	.word	0x00000000
        /*0010*/ 	.short	0x0002
        /*0012*/ 	.short	0x0010
        /*0014*/ 	.byte	0x00, 0xf0, 0x11, 0x00


	//----- nvinfo : EIATTR_KPARAM_INFO
	.align		4
.L_29:
        /*0018*/ 	.byte	0x04, 0x17
        /*001a*/ 	.short	(.L_31 - .L_30)
.L_30:
        /*001c*/ 	.word	0x00000000
        /*0020*/ 	.short	0x0001
        /*0022*/ 	.short	0x0008
        /*0024*/ 	.byte	0x00, 0xf5, 0x21, 0x00


	//----- nvinfo : EIATTR_KPARAM_INFO
	.align		4
.L_31:
        /*0028*/ 	.byte	0x04, 0x17
        /*002a*/ 	.short	(.L_33 - .L_32)
.L_32:
        /*002c*/ 	.word	0x00000000
        /*0030*/ 	.short	0x0000
        /*0032*/ 	.short	0x0000
        /*0034*/ 	.byte	0x00, 0xf5, 0x21, 0x00


	//----- nvinfo : EIATTR_SPARSE_MMA_MASK
	.align		4
.L_33:
        /*0038*/ 	.byte	0x03, 0x50
        /*003a*/ 	.short	0x0000


	//----- nvinfo : EIATTR_MAXREG_COUNT
	.align		4
        /*003c*/ 	.byte	0x03, 0x1b
        /*003e*/ 	.short	0x00ff


	//----- nvinfo : EIATTR_MERCURY_ISA_VERSION
	.align		4
        /*0040*/ 	.byte	0x03, 0x5f
        /*0042*/ 	.short	0x0101


	//----- nvinfo : EIATTR_VRC_CTA_INIT_COUNT
	.align		4
        /*0044*/ 	.byte	0x02, 0x4a
	.zero		1
	.zero		1


	//----- nvinfo : EIATTR_EXIT_INSTR_OFFSETS
	.align		4
        /*0048*/ 	.byte	0x04, 0x1c
        /*004a*/ 	.short	(.L_35 - .L_34)


	//   ....[0]....
.L_34:
        /*004c*/ 	.word	0x00000070


	//   ....[1]....
        /*0050*/ 	.word	0x000000f0


	//----- nvinfo : EIATTR_CBANK_PARAM_SIZE
	.align		4
.L_35:
        /*0054*/ 	.byte	0x03, 0x19
        /*0056*/ 	.short	0x0014


	//----- nvinfo : EIATTR_PARAM_CBANK
	.align		4
        /*0058*/ 	.byte	0x04, 0x0a
        /*005a*/ 	.short	(.L_37 - .L_36)
	.align		4
.L_36:
        /*005c*/ 	.word	index@(.nv.constant0._Z10copyKernelPiS_i)
        /*0060*/ 	.short	0x0380
        /*0062*/ 	.short	0x0014


	//----- nvinfo : EIATTR_SW_WAR
	.align		4
.L_37:
        /*0064*/ 	.byte	0x04, 0x36
        /*0066*/ 	.short	(.L_39 - .L_38)
.L_38:
        /*0068*/ 	.word	0x00000008
.L_39:


//--------------------- .nv.callgraph             --------------------------
	.section	.nv.callgraph,"",@"SHT_CUDA_CALLGRAPH"
	.align	4
	.sectionentsize	8
	.align		4
        /*0000*/ 	.word	0x00000000
	.align		4
        /*0004*/ 	.word	0xffffffff
	.align		4
        /*0008*/ 	.word	0x00000000
	.align		4
        /*000c*/ 	.word	0xfffffffe
	.align		4
        /*0010*/ 	.word	0x00000000
	.align		4
        /*0014*/ 	.word	0xfffffffd
	.align		4
        /*0018*/ 	.word	0x00000000
	.align		4
        /*001c*/ 	.word	0xfffffffc


//--------------------- .text._Z14zeroCopyKernelPiS_i --------------------------
	.section	.text._Z14zeroCopyKernelPiS_i,"ax",@progbits
	.align	128
        .global         _Z14zeroCopyKernelPiS_i
        .type           _Z14zeroCopyKernelPiS_i,@function
        .size           _Z14zeroCopyKernelPiS_i,(.L_x_2 - _Z14zeroCopyKernelPiS_i)
        .other          _Z14zeroCopyKernelPiS_i,@"STO_CUDA_ENTRY STV_DEFAULT"
_Z14zeroCopyKernelPiS_i:
.text._Z14zeroCopyKernelPiS_i:
[----:B------:R-:W-:Y:S01]  /*0000*/  LDC R1, c[0x0][0x37c] ;  /* 0x0000df00ff017b82 */ /* 0x000fe20000000800 */
[----:B------:R-:W0:Y:S07]  /*0010*/  S2R R7, SR_TID.X ;  /* 0x0000000000077919 */ /* 0x000e2e0000002100 */
[----:B------:R-:W0:Y:S01]  /*0020*/  S2UR UR4, SR_CTAID.X ;  /* 0x00000000000479c3 */ /* 0x000e220000002500 */
[----:B------:R-:W1:Y:S07]  /*0030*/  LDCU UR5, c[0x0][0x390] ;  /* 0x00007200ff0577ac */ /* 0x000e6e0008000800 */
[----:B------:R-:W0:Y:S02]  /*0040*/  LDC R0, c[0x0][0x360] ;  /* 0x0000d800ff007b82 */ /* 0x000e240000000800 */
[----:B0-----:R-:W-:-:S05]  /*0050*/  IMAD R7, R0, UR4, R7 ;  /* 0x0000000400077c24 */ /* 0x001fca000f8e0207 */
[----:B-1----:R-:W-:-:S13]  /*0060*/  ISETP.GE.AND P0, PT, R7, UR5, PT ;  /* 0x0000000507007c0c */ /* 0x002fda000bf06270 */
[----:B------:R-:W-:Y:S05]  /*0070*/  @P0 EXIT ;  /* 0x000000000000094d */ /* 0x000fea0003800000 */
[----:B------:R-:W0:Y:S01]  /*0080*/  LDC.64 R2, c[0x0][0x380] ;  /* 0x0000e000ff027b82 */ /* 0x000e220000000a00 */
[----:B------:R-:W1:Y:S07]  /*0090*/  LDCU.64 UR4, c[0x0][0x358] ;  /* 0x00006b00ff0477ac */ /* 0x000e6e0008000a00 */
[----:B------:R-:W2:Y:S01]  /*00a0*/  LDC.64 R4, c[0x0][0x388] ;  /* 0x0000e200ff047b82 */ /* 0x000ea20000000a00 */
[----:B0-----:R-:W-:-:S06]  /*00b0*/  IMAD.WIDE R2, R7, 0x4, R2 ;  /* 0x0000000407027825 */ /* 0x001fcc00078e0202 */
[----:B-1----:R-:W3:Y:S01]  /*00c0*/  LDG.E R3, desc[UR4][R2.64] ;  /* 0x0000000402037981 */ /* 0x002ee2000c1e1900 */
[----:B--2---:R-:W-:-:S05]  /*00d0*/  IMAD.WIDE R4, R7, 0x4, R4 ;  /* 0x0000000407047825 */ /* 0x004fca00078e0204 */
[----:B---3--:R-:W-:Y:S01]  /*00e0*/  STG.E desc[UR4][R4.64], R3 ;  /* 0x0000000304007986 */ /* 0x008fe2000c101904 */
[----:B------:R-:W-:Y:S05]  /*00f0*/  EXIT ;  /* 0x000000000000794d */ /* 0x000fea0003800000 */
.L_x_0:
[----:B------:R-:W-:-:S00]  /*0100*/  BRA `(.L_x_0) ;  /* 0xfffffffc00fc7947 */ /* 0x000fc0000383ffff */
[----:B------:R-:W-:-:S00]  /*0110*/  NOP ;  /* 0x0000000000007918 */ /* 0x000fc00000000000 */
        /* <DEDUP_REMOVED lines=14> */
.L_x_2:


//--------------------- .text._Z10copyKernelPiS_i --------------------------
	.section	.text._Z10copyKernelPiS_i,"ax",@progbits
	.align	128
        .global         _Z10copyKernelPiS_i
        .type           _Z10copyKernelPiS_i,@function
        .size           _Z10copyKernelPiS_i,(.L_x_3 - _Z10copyKernelPiS_i)
        .other          _Z10copyKernelPiS_i,@"STO_CUDA_ENTRY STV_DEFAULT"
_Z10copyKernelPiS_i:
.text._Z10copyKernelPiS_i:
        /* <DEDUP_REMOVED lines=16> */
.L_x_1:
        /* <DEDUP_REMOVED lines=16> */
.L_x_3:


//--------------------- .nv.shared.reserved.0     --------------------------
	.section	.nv.shared.reserved.0,"aw",@nobits
	.weak		__nv_reservedSMEM_offset_0_alias
	.size		__nv_reservedSMEM_offset_0_alias, 0, 64
	.other		__nv_reservedSMEM_offset_0_alias,@"STO_CUDA_RESERVED_SHARED STV_DEFAULT"
__nv_reservedSMEM_offset_0_alias:
	.zero		0
	.zero		64


//--------------------- .nv.constant0._Z14zeroCopyKernelPiS_i --------------------------
	.section	.nv.constant0._Z14zeroCopyKernelPiS_i,"a",@progbits
	.sectionflags	@""
	.align	4
.nv.constant0._Z14zeroCopyKernelPiS_i:
	.zero		916


//--------------------- .nv.constant0._Z10copyKernelPiS_i --------------------------
	.section	.nv.constant0._Z10copyKernelPiS_i,"a",@progbits
	.sectionflags	@""
	.align	4
.nv.constant0._Z10copyKernelPiS_i:
	.zero		916


//--------------------- SYMBOLS --------------------------

	.type		.nv.reservedSmem.offset0,@object
	.size		.nv.reservedSmem.offset0,0x4
